//
// Generated by NVIDIA NVVM Compiler
//
// Compiler Build ID: CL-36424714
// Cuda compilation tools, release 13.0, V13.0.88
// Based on NVVM 20.0.0
//

.version 9.0
.target sm_100
.address_size 64

	// .globl	_Z15leakyReluKernelPfm

.visible .entry _Z15leakyReluKernelPfm(
	.param .u64 .ptr .align 1 _Z15leakyReluKernelPfm_param_0,
	.param .u64 _Z15leakyReluKernelPfm_param_1
)
{
	.reg .pred 	%p<3>;
	.reg .b32 	%r<5>;
	.reg .b32 	%f<3>;
	.reg .b64 	%rd<7>;
	.reg .b64 	%fd<3>;

	ld.param.u64 	%rd3, [_Z15leakyReluKernelPfm_param_0];
	ld.param.u64 	%rd4, [_Z15leakyReluKernelPfm_param_1];
	mov.u32 	%r1, %ctaid.x;
	mov.u32 	%r2, %ntid.x;
	mov.u32 	%r3, %tid.x;
	mad.lo.s32 	%r4, %r1, %r2, %r3;
	cvt.u64.u32 	%rd1, %r4;
	setp.le.u64 	%p1, %rd4, %rd1;
	@%p1 bra 	$L__BB0_3;
	cvta.to.global.u64 	%rd5, %rd3;
	shl.b64 	%rd6, %rd1, 2;
	add.s64 	%rd2, %rd5, %rd6;
	ld.global.f32 	%f1, [%rd2];
	setp.geu.f32 	%p2, %f1, 0f00000000;
	@%p2 bra 	$L__BB0_3;
	cvt.f64.f32 	%fd1, %f1;
	mul.f64 	%fd2, %fd1, 0d3F847AE147AE147B;
	cvt.rn.f32.f64 	%f2, %fd2;
	st.global.f32 	[%rd2], %f2;
$L__BB0_3:
	ret;

}
	// .globl	_Z23leakyReluBackwardKernelPfm
.visible .entry _Z23leakyReluBackwardKernelPfm(
	.param .u64 .ptr .align 1 _Z23leakyReluBackwardKernelPfm_param_0,
	.param .u64 _Z23leakyReluBackwardKernelPfm_param_1
)
{
	.reg .pred 	%p<3>;
	.reg .b32 	%r<7>;
	.reg .b32 	%f<2>;
	.reg .b64 	%rd<7>;

	ld.param.u64 	%rd3, [_Z23leakyReluBackwardKernelPfm_param_0];
	ld.param.u64 	%rd4, [_Z23leakyReluBackwardKernelPfm_param_1];
	mov.u32 	%r1, %ctaid.x;
	mov.u32 	%r2, %ntid.x;
	mov.u32 	%r3, %tid.x;
	mad.lo.s32 	%r4, %r1, %r2, %r3;
	cvt.u64.u32 	%rd1, %r4;
	setp.le.u64 	%p1, %rd4, %rd1;
	@%p1 bra 	$L__BB1_4;
	cvta.to.global.u64 	%rd5, %rd3;
	shl.b64 	%rd6, %rd1, 2;
	add.s64 	%rd2, %rd5, %rd6;
	ld.global.f32 	%f1, [%rd2];
	setp.geu.f32 	%p2, %f1, 0f00000000;
	@%p2 bra 	$L__BB1_3;
	mov.b32 	%r6, 1008981770;
	st.global.u32 	[%rd2], %r6;
	bra.uni 	$L__BB1_4;
$L__BB1_3:
	mov.b32 	%r5, 1065353216;
	st.global.u32 	[%rd2], %r5;
$L__BB1_4:
	ret;

}


// ===== COMPILED SASS (sm_100) =====

	.target	sm_100

	.elftype	@"ET_EXEC"


//--------------------- .note.nv.tkinfo           --------------------------
	.section	.note.nv.tkinfo,"",@"SHT_NOTE"
	.sectionflags	@"SHF_NOTE_NV_TKINFO"
	.tkinfo
        /*0018*/ 	.word	0x00000002
        /*0030*/ 	.string	""
        /*0030*/ 	.string	"ptxas"
        /*0030*/ 	.string	"Cuda compilation tools, release 13.0, V13.0.88"
        /*0030*/ 	.string	"Build cuda_13.0.r13.0/compiler.36424714_0"
        /*0030*/ 	.string	"-arch sm_100 -m 64 "



//--------------------- .note.nv.cuinfo           --------------------------
	.section	.note.nv.cuinfo,"",@"SHT_NOTE"
	.sectionflags	@"SHF_NOTE_NV_CUINFO"
        /*0018*/ 	.short	0x0002
        /*001a*/ 	.short	0x0064
        /*001c*/ 	.short	0x0082
	.zero		2


//--------------------- .nv.info                  --------------------------
	.section	.nv.info,"",@"SHT_CUDA_INFO"
	.align	4


	//----- nvinfo : EIATTR_REGCOUNT
	.align		4
        /*0000*/ 	.byte	0x04, 0x2f
        /*0002*/ 	.short	(.L_1 - .L_0)
	.align		4
.L_0:
        /*0004*/ 	.word	index@(_Z15leakyReluKernelPfm)
        /*0008*/ 	.word	0x00000008


	//----- nvinfo : EIATTR_FRAME_SIZE
	.align		4
.L_1:
        /*000c*/ 	.byte	0x04, 0x11
        /*000e*/ 	.short	(.L_3 - .L_2)
	.align		4
.L_2:
        /*0010*/ 	.word	index@(_Z15leakyReluKernelPfm)
        /*0014*/ 	.word	0x00000000


	//----- nvinfo : EIATTR_REGCOUNT
	.align		4
.L_3:
        /*0018*/ 	.byte	0x04, 0x2f
        /*001a*/ 	.short	(.L_5 - .L_4)
	.align		4
.L_4:
        /*001c*/ 	.word	index@(_Z23leakyReluBackwardKernelPfm)
        /*0020*/ 	.word	0x00000008


	//----- nvinfo : EIATTR_FRAME_SIZE
	.align		4
.L_5:
        /*0024*/ 	.byte	0x04, 0x11
        /*0026*/ 	.short	(.L_7 - .L_6)
	.align		4
.L_6:
        /*0028*/ 	.word	index@(_Z23leakyReluBackwardKernelPfm)
        /*002c*/ 	.word	0x00000000


	//----- nvinfo : EIATTR_MIN_STACK_SIZE
	.align		4
.L_7:
        /*0030*/ 	.byte	0x04, 0x12
        /*0032*/ 	.short	(.L_9 - .L_8)
	.align		4
.L_8:
        /*0034*/ 	.word	index@(_Z23leakyReluBackwardKernelPfm)
        /*0038*/ 	.word	0x00000000


	//----- nvinfo : EIATTR_MIN_STACK_SIZE
	.align		4
.L_9:
        /*003c*/ 	.byte	0x04, 0x12
        /*003e*/ 	.short	(.L_11 - .L_10)
	.align		4
.L_10:
        /*0040*/ 	.word	index@(_Z15leakyReluKernelPfm)
        /*0044*/ 	.word	0x00000000
.L_11:


//--------------------- .nv.compat                --------------------------
	.section	.nv.compat,"",@"SHT_CUDA_COMPAT_INFO"
	.align	4
        /*0000*/ 	.byte	0x02, 0x09, 0x00, 0x00, 0x02, 0x02, 0x01, 0x00, 0x02, 0x05, 0x05, 0x00, 0x03, 0x07, 0x01, 0x01
        /*0010*/ 	.byte	0x02, 0x03, 0x00, 0x00, 0x02, 0x06, 0x01, 0x00, 0x04, 0x0b, 0x08, 0x00, 0x01, 0x00, 0x00, 0x00
        /*0020*/ 	.byte	0x00, 0x00, 0x00, 0x00


//--------------------- .nv.info._Z23leakyReluBackwardKernelPfm --------------------------
	.section	.nv.info._Z23leakyReluBackwardKernelPfm,"",@"SHT_CUDA_INFO"
	.sectionflags	@""
	.align	4


	//----- nvinfo : EIATTR_CUDA_API_VERSION
	.align		4
        /*0000*/ 	.byte	0x04, 0x37
        /*0002*/ 	.short	(.L_13 - .L_12)
.L_12:
        /*0004*/ 	.word	0x00000082


	//----- nvinfo : EIATTR_KPARAM_INFO
	.align		4
.L_13:
        /*0008*/ 	.byte	0x04, 0x17
        /*000a*/ 	.short	(.L_15 - .L_14)
.L_14:
        /*000c*/ 	.word	0x00000000
        /*0010*/ 	.short	0x0001
        /*0012*/ 	.short	0x0008
        /*0014*/ 	.byte	0x00, 0xf0, 0x21, 0x00


	//----- nvinfo : EIATTR_KPARAM_INFO
	.align		4
.L_15:
        /*0018*/ 	.byte	0x04, 0x17
        /*001a*/ 	.short	(.L_17 - .L_16)
.L_16:
        /*001c*/ 	.word	0x00000000
        /*0020*/ 	.short	0x0000
        /*0022*/ 	.short	0x0000
        /*0024*/ 	.byte	0x00, 0xf5, 0x21, 0x00


	//----- nvinfo : EIATTR_SPARSE_MMA_MASK
	.align		4
.L_17:
        /*0028*/ 	.byte	0x03, 0x50
        /*002a*/ 	.short	0x0000


	//----- nvinfo : EIATTR_MAXREG_COUNT
	.align		4
        /*002c*/ 	.byte	0x03, 0x1b
        /*002e*/ 	.short	0x00ff


	//----- nvinfo : EIATTR_MERCURY_ISA_VERSION
	.align		4
        /*0030*/ 	.byte	0x03, 0x5f
        /*0032*/ 	.short	0x0101


	//----- nvinfo : EIATTR_VRC_CTA_INIT_COUNT
	.align		4
        /*0034*/ 	.byte	0x02, 0x4a
	.zero		1
	.zero		1


	//----- nvinfo : EIATTR_EXIT_INSTR_OFFSETS
	.align		4
        /*0038*/ 	.byte	0x04, 0x1c
        /*003a*/ 	.short	(.L_19 - .L_18)


	//   ....[0]....
.L_18:
        /*003c*/ 	.word	0x00000080


	//   ....[1]....
        /*0040*/ 	.word	0x00000110


	//   ....[2]....
        /*0044*/ 	.word	0x00000140


	//----- nvinfo : EIATTR_CBANK_PARAM_SIZE
	.align		4
.L_19:
        /*0048*/ 	.byte	0x03, 0x19
        /*004a*/ 	.short	0x0010


	//----- nvinfo : EIATTR_PARAM_CBANK
	.align		4
        /*004c*/ 	.byte	0x04, 0x0a
        /*004e*/ 	.short	(.L_21 - .L_20)
	.align		4
.L_20:
        /*0050*/ 	.word	index@(.nv.constant0._Z23leakyReluBackwardKernelPfm)
        /*0054*/ 	.short	0x0380
        /*0056*/ 	.short	0x0010


	//----- nvinfo : EIATTR_SW_WAR
	.align		4
.L_21:
        /*0058*/ 	.byte	0x04, 0x36
        /*005a*/ 	.short	(.L_23 - .L_22)
.L_22:
        /*005c*/ 	.word	0x00000008
.L_23:


//--------------------- .nv.info._Z15leakyReluKernelPfm --------------------------
	.section	.nv.info._Z15leakyReluKernelPfm,"",@"SHT_CUDA_INFO"
	.sectionflags	@""
	.align	4


	//----- nvinfo : EIATTR_CUDA_API_VERSION
	.align		4
        /*0000*/ 	.byte	0x04, 0x37
        /*0002*/ 	.short	(.L_25 - .L_24)
.L_24:
        /*0004*/ 	.word	0x00000082


	//----- nvinfo : EIATTR_KPARAM_INFO
	.align		4
.L_25:
        /*0008*/ 	.byte	0x04, 0x17
        /*000a*/ 	.short	(.L_27 - .L_26)
.L_26:
        /*000c*/ 	.word	0x00000000
        /*0010*/ 	.short	0x0001
        /*0012*/ 	.short	0x0008
        /*0014*/ 	.byte	0x00, 0xf0, 0x21, 0x00


	//----- nvinfo : EIATTR_KPARAM_INFO
	.align		4
.L_27:
        /*0018*/ 	.byte	0x04, 0x17
        /*001a*/ 	.short	(.L_29 - .L_28)
.L_28:
        /*001c*/ 	.word	0x00000000
        /*0020*/ 	.short	0x0000
        /*0022*/ 	.short	0x0000
        /*0024*/ 	.byte	0x00, 0xf5, 0x21, 0x00


	//----- nvinfo : EIATTR_SPARSE_MMA_MASK
	.align		4
.L_29:
        /*0028*/ 	.byte	0x03, 0x50
        /*002a*/ 	.short	0x0000


	//----- nvinfo : EIATTR_MAXREG_COUNT
	.align		4
        /*002c*/ 	.byte	0x03, 0x1b
        /*002e*/ 	.short	0x00ff


	//----- nvinfo : EIATTR_MERCURY_ISA_VERSION
	.align		4
        /*0030*/ 	.byte	0x03, 0x5f
        /*0032*/ 	.short	0x0101


	//----- nvinfo : EIATTR_VRC_CTA_INIT_COUNT
	.align		4
        /*0034*/ 	.byte	0x02, 0x4a
	.zero		1
	.zero		1


	//----- nvinfo : EIATTR_EXIT_INSTR_OFFSETS
	.align		4
        /*0038*/ 	.byte	0x04, 0x1c
        /*003a*/ 	.short	(.L_31 - .L_30)


	//   ....[0]....
.L_30:
        /*003c*/ 	.word	0x00000080


	//   ....[1]....
        /*0040*/ 	.word	0x000000f0


	//   ....[2]....
        /*0044*/ 	.word	0x00000160


	//----- nvinfo : EIATTR_CBANK_PARAM_SIZE
	.align		4
.L_31:
        /*0048*/ 	.byte	0x03, 0x19
        /*004a*/ 	.short	0x0010


	//----- nvinfo : EIATTR_PARAM_CBANK
	.align		4
        /*004c*/ 	.byte	0x04, 0x0a
        /*004e*/ 	.short	(.L_33 - .L_32)
	.align		4
.L_32:
        /*0050*/ 	.word	index@(.nv.constant0._Z15leakyReluKernelPfm)
        /*0054*/ 	.short	0x0380
        /*0056*/ 	.short	0x0010


	//----- nvinfo : EIATTR_SW_WAR
	.align		4
.L_33:
        /*0058*/ 	.byte	0x04, 0x36
        /*005a*/ 	.short	(.L_35 - .L_34)
.L_34:
        /*005c*/ 	.word	0x00000008
.L_35:


//--------------------- .nv.callgraph             --------------------------
	.section	.nv.callgraph,"",@"SHT_CUDA_CALLGRAPH"
	.align	4
	.sectionentsize	8
	.align		4
        /*0000*/ 	.word	0x00000000
	.align		4
        /*0004*/ 	.word	0xffffffff
	.align		4
        /*0008*/ 	.word	0x00000000
	.align		4
        /*000c*/ 	.word	0xfffffffe
	.align		4
        /*0010*/ 	.word	0x00000000
	.align		4
        /*0014*/ 	.word	0xfffffffd
	.align		4
        /*0018*/ 	.word	0x00000000
	.align		4
        /*001c*/ 	.word	0xfffffffc


//--------------------- .text._Z23leakyReluBackwardKernelPfm --------------------------
	.section	.text._Z23leakyReluBackwardKernelPfm,"ax",@progbits
	.align	128
        .global         _Z23leakyReluBackwardKernelPfm
        .type           _Z23leakyReluBackwardKernelPfm,@function
        .size           _Z23leakyReluBackwardKernelPfm,(.L_x_2 - _Z23leakyReluBackwardKernelPfm)
        .other          _Z23leakyReluBackwardKernelPfm,@"STO_CUDA_ENTRY STV_DEFAULT"
_Z23leakyReluBackwardKernelPfm:
.text._Z23leakyReluBackwardKernelPfm:
[----:B------:R-:W-:Y:S01]  /*0000*/  LDC R1, c[0x0][0x37c] ;  /* 0x0000df00ff017b82 */ /* 0x000fe20000000800 */
[----:B------:R-:W0:Y:S07]  /*0010*/  S2R R3, SR_TID.X ;  /* 0x0000000000037919 */ /* 0x000e2e0000002100 */
[----:B------:R-:W0:Y:S01]  /*0020*/  S2UR UR4, SR_CTAID.X ;  /* 0x00000000000479c3 */ /* 0x000e220000002500 */
[----:B------:R-:W1:Y:S07]  /*0030*/  LDCU.64 UR6, c[0x0][0x388] ;  /* 0x00007100ff0677ac */ /* 0x000e6e0008000a00 */
[----:B------:R-:W0:Y:S02]  /*0040*/  LDC R0, c[0x0][0x360] ;  /* 0x0000d800ff007b82 */ /* 0x000e240000000800 */
[----:B0-----:R-:W-:-:S05]  /*0050*/  IMAD R0, R0, UR4, R3 ;  /* 0x0000000400007c24 */ /* 0x001fca000f8e0203 */
[----:B-1----:R-:W-:-:S04]  /*0060*/  ISETP.GE.U32.AND P0, PT, R0, UR6, PT ;  /* 0x0000000600007c0c */ /* 0x002fc8000bf06070 */
[----:B------:R-:W-:-:S13]  /*0070*/  ISETP.GE.U32.AND.EX P0, PT, RZ, UR7, PT, P0 ;  /* 0x00000007ff007c0c */ /* 0x000fda000bf06100 */
[----:B------:R-:W-:Y:S05]  /*0080*/  @P0 EXIT ;  /* 0x000000000000094d */ /* 0x000fea0003800000 */
[----:B------:R-:W0:Y:S01]  /*0090*/  LDCU.64 UR6, c[0x0][0x380] ;  /* 0x00007000ff0677ac */ /* 0x000e220008000a00 */
[----:B------:R-:W1:Y:S01]  /*00a0*/  LDCU.64 UR4, c[0x0][0x358] ;  /* 0x00006b00ff0477ac */ /* 0x000e620008000a00 */
[----:B0-----:R-:W-:-:S04]  /*00b0*/  LEA R2, P0, R0, UR6, 0x2 ;  /* 0x0000000600027c11 */ /* 0x001fc8000f8010ff */
[----:B------:R-:W-:-:S05]  /*00c0*/  LEA.HI.X R3, R0, UR7, RZ, 0x2, P0 ;  /* 0x0000000700037c11 */ /* 0x000fca00080f14ff */
[----:B-1----:R-:W2:Y:S02]  /*00d0*/  LDG.E R0, desc[UR4][R2.64] ;  /* 0x0000000402007981 */ /* 0x002ea4000c1e1900 */
[----:B--2---:R-:W-:-:S13]  /*00e0*/  FSETP.GEU.AND P0, PT, R0, RZ, PT ;  /* 0x000000ff0000720b */ /* 0x004fda0003f0e000 */
[----:B------:R-:W-:-:S05]  /*00f0*/  @!P0 IMAD.MOV.U32 R5, RZ, RZ, 0x3c23d70a ;  /* 0x3c23d70aff058424 */ /* 0x000fca00078e00ff */
[----:B------:R0:W-:Y:S01]  /*0100*/  @!P0 STG.E desc[UR4][R2.64], R5 ;  /* 0x0000000502008986 */ /* 0x0001e2000c101904 */
[----:B------:R-:W-:Y:S05]  /*0110*/  @!P0 EXIT ;  /* 0x000000000000894d */ /* 0x000fea0003800000 */
[----:B0-----:R-:W-:-:S05]  /*0120*/  IMAD.MOV.U32 R5, RZ, RZ, 0x3f800000 ;  /* 0x3f800000ff057424 */ /* 0x001fca00078e00ff */
[----:B------:R-:W-:Y:S01]  /*0130*/  STG.E desc[UR4][R2.64], R5 ;  /* 0x0000000502007986 */ /* 0x000fe2000c101904 */
[----:B------:R-:W-:Y:S05]  /*0140*/  EXIT ;  /* 0x000000000000794d */ /* 0x000fea0003800000 */
.L_x_0:
[----:B------:R-:W-:-:S00]  /*0150*/  BRA `(.L_x_0) ;  /* 0xfffffffc00fc7947 */ /* 0x000fc0000383ffff */
[----:B------:R-:W-:-:S00]  /*0160*/  NOP ;  /* 0x0000000000007918 */ /* 0x000fc00000000000 */
        /* <DEDUP_REMOVED lines=9> */
.L_x_2:


//--------------------- .text._Z15leakyReluKernelPfm --------------------------
	.section	.text._Z15leakyReluKernelPfm,"ax",@progbits
	.align	128
        .global         _Z15leakyReluKernelPfm
        .type           _Z15leakyReluKernelPfm,@function
        .size           _Z15leakyReluKernelPfm,(.L_x_3 - _Z15leakyReluKernelPfm)
        .other          _Z15leakyReluKernelPfm,@"STO_CUDA_ENTRY STV_DEFAULT"
_Z15leakyReluKernelPfm:
.text._Z15leakyReluKernelPfm:
        /* <DEDUP_REMOVED lines=15> */
[----:B------:R-:W-:Y:S05]  /*00f0*/  @P0 EXIT ;  /* 0x000000000000094d */ /* 0x000fea0003800000 */
[----:B------:R-:W0:Y:S01]  /*0100*/  F2F.F64.F32 R4, R0 ;  /* 0x0000000000047310 */ /* 0x000e220000201800 */
[----:B------:R-:W-:Y:S01]  /*0110*/  UMOV UR6, 0x47ae147b ;  /* 0x47ae147b00067882 */ /* 0x000fe20000000000 */
[----:B------:R-:W-:Y:S02]  /*0120*/  UMOV UR7, 0x3f847ae1 ;  /* 0x3f847ae100077882 */ /* 0x000fe40000000000 */
[----:B0-----:R-:W-:-:S10]  /*0130*/  DMUL R4, R4, UR6 ;  /* 0x0000000604047c28 */ /* 0x001fd40008000000 */
[----:B------:R-:W0:Y:S02]  /*0140*/  F2F.F32.F64 R5, R4 ;  /* 0x0000000400057310 */ /* 0x000e240000301000 */
[----:B0-----:R-:W-:Y:S01]  /*0150*/  STG.E desc[UR4][R2.64], R5 ;  /* 0x0000000502007986 */ /* 0x001fe2000c101904 */
[----:B------:R-:W-:Y:S05]  /*0160*/  EXIT ;  /* 0x000000000000794d */ /* 0x000fea0003800000 */
.L_x_1:
        /* <DEDUP_REMOVED lines=9> */
.L_x_3:


//--------------------- .nv.shared.reserved.0     --------------------------
	.section	.nv.shared.reserved.0,"aw",@nobits
	.weak		__nv_reservedSMEM_offset_0_alias
	.size		__nv_reservedSMEM_offset_0_alias, 0, 64
	.other		__nv_reservedSMEM_offset_0_alias,@"STO_CUDA_RESERVED_SHARED STV_DEFAULT"
__nv_reservedSMEM_offset_0_alias:
	.zero		0
	.zero		64


//--------------------- .nv.constant0._Z23leakyReluBackwardKernelPfm --------------------------
	.section	.nv.constant0._Z23leakyReluBackwardKernelPfm,"a",@progbits
	.sectionflags	@""
	.align	4
.nv.constant0._Z23leakyReluBackwardKernelPfm:
	.zero		912


//--------------------- .nv.constant0._Z15leakyReluKernelPfm --------------------------
	.section	.nv.constant0._Z15leakyReluKernelPfm,"a",@progbits
	.sectionflags	@""
	.align	4
.nv.constant0._Z15leakyReluKernelPfm:
	.zero		912


//--------------------- SYMBOLS --------------------------

	.type		.nv.reservedSmem.offset0,@object
	.size		.nv.reservedSmem.offset0,0x4
